	.headerflags	@"EF_CUDA_TEXMODE_UNIFIED EF_CUDA_64BIT_ADDRESS EF_CUDA_ACCELERATORS EF_CUDA_SM90 EF_CUDA_VIRTUAL_SM(EF_CUDA_SM90)"
	.elftype	@"ET_EXEC"


//--------------------- .nv.info                  --------------------------
	.section	.nv.info,"",@"SHT_CUDA_INFO"
	.align	4


	//----- nvinfo : EIATTR_REGCOUNT
	.align		4
        /*0000*/ 	.byte	0x04, 0x2f
        /*0002*/ 	.short	(.L_1 - .L_0)
	.align		4
.L_0:
        /*0004*/ 	.word	index@(triton_poi_fused_div_32)
        /*0008*/ 	.word	0x00000014


	//----- nvinfo : EIATTR_MIN_STACK_SIZE
	.align		4
.L_1:
        /*000c*/ 	.byte	0x04, 0x12
        /*000e*/ 	.short	(.L_3 - .L_2)
	.align		4
.L_2:
        /*0010*/ 	.word	index@(triton_poi_fused_div_32)
        /*0014*/ 	.word	0x00000000


	//----- nvinfo : EIATTR_FRAME_SIZE
	.align		4
.L_3:
        /*0018*/ 	.byte	0x04, 0x11
        /*001a*/ 	.short	(.L_5 - .L_4)
	.align		4
.L_4:
        /*001c*/ 	.word	index@(triton_poi_fused_div_32)
        /*0020*/ 	.word	0x00000000


	//----- nvinfo : EIATTR_MIN_STACK_SIZE
	.align		4
.L_5:
        /*0024*/ 	.byte	0x04, 0x12
        /*0026*/ 	.short	(.L_7 - .L_6)
	.align		4
.L_6:
        /*0028*/ 	.word	index@(triton_poi_fused_div_32)
        /*002c*/ 	.word	0x00000000
.L_7:


//--------------------- .nv.info.triton_poi_fused_div_32 --------------------------
	.section	.nv.info.triton_poi_fused_div_32,"",@"SHT_CUDA_INFO"
	.sectionflags	@""
	.align	4


	//----- nvinfo : EIATTR_CUDA_API_VERSION
	.align		4
        /*0000*/ 	.byte	0x04, 0x37
        /*0002*/ 	.short	(.L_9 - .L_8)
.L_8:
        /*0004*/ 	.word	0x0000007c


	//----- nvinfo : EIATTR_KPARAM_INFO
	.align		4
.L_9:
        /*0008*/ 	.byte	0x04, 0x17
        /*000a*/ 	.short	(.L_11 - .L_10)
.L_10:
        /*000c*/ 	.word	0x00000000
        /*0010*/ 	.short	0x0003
        /*0012*/ 	.short	0x0018
        /*0014*/ 	.byte	0x00, 0xf0, 0x11, 0x00


	//----- nvinfo : EIATTR_KPARAM_INFO
	.align		4
.L_11:
        /*0018*/ 	.byte	0x04, 0x17
        /*001a*/ 	.short	(.L_13 - .L_12)
.L_12:
        /*001c*/ 	.word	0x00000000
        /*0020*/ 	.short	0x0002
        /*0022*/ 	.short	0x0010
        /*0024*/ 	.byte	0x00, 0xf4, 0x21, 0x00


	//----- nvinfo : EIATTR_KPARAM_INFO
	.align		4
.L_13:
        /*0028*/ 	.byte	0x04, 0x17
        /*002a*/ 	.short	(.L_15 - .L_14)
.L_14:
        /*002c*/ 	.word	0x00000000
        /*0030*/ 	.short	0x0001
        /*0032*/ 	.short	0x0008
        /*0034*/ 	.byte	0x00, 0xf4, 0x21, 0x00


	//----- nvinfo : EIATTR_KPARAM_INFO
	.align		4
.L_15:
        /*0038*/ 	.byte	0x04, 0x17
        /*003a*/ 	.short	(.L_17 - .L_16)
.L_16:
        /*003c*/ 	.word	0x00000000
        /*0040*/ 	.short	0x0000
        /*0042*/ 	.short	0x0000
        /*0044*/ 	.byte	0x00, 0xf4, 0x21, 0x00


	//----- nvinfo : EIATTR_SPARSE_MMA_MASK
	.align		4
.L_17:
        /*0048*/ 	.byte	0x03, 0x50
        /*004a*/ 	.short	0x0000


	//----- nvinfo : EIATTR_MAXREG_COUNT
	.align		4
        /*004c*/ 	.byte	0x03, 0x1b
        /*004e*/ 	.short	0x00ff


	//----- nvinfo : EIATTR_EXIT_INSTR_OFFSETS
	.align		4
        /*0050*/ 	.byte	0x04, 0x1c
        /*0052*/ 	.short	(.L_19 - .L_18)


	//   ....[0]....
.L_18:
        /*0054*/ 	.word	0x000002e0


	//----- nvinfo : EIATTR_REQNTID
	.align		4
.L_19:
        /*0058*/ 	.byte	0x04, 0x10
        /*005a*/ 	.short	(.L_21 - .L_20)
.L_20:
        /*005c*/ 	.word	0x00000080
        /*0060*/ 	.word	0x00000001
        /*0064*/ 	.word	0x00000001


	//----- nvinfo : EIATTR_CBANK_PARAM_SIZE
	.align		4
.L_21:
        /*0068*/ 	.byte	0x03, 0x19
        /*006a*/ 	.short	0x001c


	//----- nvinfo : EIATTR_PARAM_CBANK
	.align		4
        /*006c*/ 	.byte	0x04, 0x0a
        /*006e*/ 	.short	(.L_23 - .L_22)
	.align		4
.L_22:
        /*0070*/ 	.word	index@(.nv.constant0.triton_poi_fused_div_32)
        /*0074*/ 	.short	0x0210
        /*0076*/ 	.short	0x001c


	//----- nvinfo : EIATTR_SW_WAR
	.align		4
.L_23:
        /*0078*/ 	.byte	0x04, 0x36
        /*007a*/ 	.short	(.L_25 - .L_24)
.L_24:
        /*007c*/ 	.word	0x00000008
.L_25:


//--------------------- .nv.callgraph             --------------------------
	.section	.nv.callgraph,"",@"SHT_CUDA_CALLGRAPH"
	.align	4
	.sectionentsize	8
	.align		4
        /*0000*/ 	.word	0x00000000
	.align		4
        /*0004*/ 	.word	0xffffffff
	.align		4
        /*0008*/ 	.word	0x00000000
	.align		4
        /*000c*/ 	.word	0xfffffffe
	.align		4
        /*0010*/ 	.word	0x00000000
	.align		4
        /*0014*/ 	.word	0xfffffffd
	.align		4
        /*0018*/ 	.word	0x00000000
	.align		4
        /*001c*/ 	.word	0xfffffffc


//--------------------- .text.triton_poi_fused_div_32 --------------------------
	.section	.text.triton_poi_fused_div_32,"ax",@progbits
	.align	128
        .global         triton_poi_fused_div_32
        .type           triton_poi_fused_div_32,@function
        .size           triton_poi_fused_div_32,(.L_x_1 - triton_poi_fused_div_32)
        .other          triton_poi_fused_div_32,@"STO_CUDA_ENTRY STV_DEFAULT"
triton_poi_fused_div_32:
.text.triton_poi_fused_div_32:
[----:B------:R-:W-:Y:S08]  /*0000*/  LDC R1, c[0x0][0x28] ;  /* 0x00000a00ff017b82 */ /* 0x000ff00000000800 */
[----:B------:R-:W1:Y:S01]  /*0010*/  LDC.64 R12, c[0x0][0x218] ;  /* 0x00008600ff0c7b82 */ /* 0x000e620000000a00 */
[----:B------:R-:W2:Y:S01]  /*0020*/  S2R R0, SR_TID.X ;  /* 0x0000000000007919 */ /* 0x000ea20000002100 */
[----:B------:R-:W-:Y:S01]  /*0030*/  ULDC.64 UR4, c[0x0][0x208] ;  /* 0x0000820000047ab9 */ /* 0x000fe20000000a00 */
[----:B------:R-:W3:Y:S05]  /*0040*/  S2R R17, SR_CTAID.X ;  /* 0x0000000000117919 */ /* 0x000eea0000002500 */
[----:B------:R-:W4:Y:S08]  /*0050*/  LDC.64 R2, c[0x0][0x210] ;  /* 0x00008400ff027b82 */ /* 0x000f300000000a00 */
[----:B------:R-:W5:Y:S01]  /*0060*/  LDC.64 R14, c[0x0][0x220] ;  /* 0x00008800ff0e7b82 */ /* 0x000f620000000a00 */
[----:B-1----:R5:W5:Y:S01]  /*0070*/  LDG.E R16, desc[UR4][R12.64] ;  /* 0x000000040c107981 */ /* 0x002b62000c1e1900 */
[----:B--2---:R-:W-:-:S04]  /*0080*/  SHF.L.U32 R0, R0, 0x2, RZ ;  /* 0x0000000200007819 */ /* 0x004fc800000006ff */
[----:B------:R-:W-:-:S04]  /*0090*/  LOP3.LUT R0, R0, 0x1fc, RZ, 0xc0, !PT ;  /* 0x000001fc00007812 */ /* 0x000fc800078ec0ff */
[----:B---3--:R-:W-:-:S05]  /*00a0*/  LEA R17, R17, R0, 0xa ;  /* 0x0000000011117211 */ /* 0x008fca00078e50ff */
[----:B----4-:R-:W-:-:S05]  /*00b0*/  IMAD.WIDE R2, R17, 0x4, R2 ;  /* 0x0000000411027825 */ /* 0x010fca00078e0202 */
[----:B------:R-:W2:Y:S04]  /*00c0*/  LDG.E.128 R4, desc[UR4][R2.64] ;  /* 0x0000000402047981 */ /* 0x000ea8000c1e1d00 */
[----:B------:R-:W3:Y:S01]  /*00d0*/  LDG.E.128 R8, desc[UR4][R2.64+0x800] ;  /* 0x0008000402087981 */ /* 0x000ee2000c1e1d00 */
[----:B-----5:R-:W-:Y:S01]  /*00e0*/  IMAD.WIDE R12, R17, 0x4, R14 ;  /* 0x00000004110c7825 */ /* 0x020fe200078e020e */
[C---:B------:R-:W-:Y:S02]  /*00f0*/  FSETP.GT.AND P0, PT, |R16|.reuse, 8.50705917302346158658e+37, PT ;  /* 0x7e8000001000780b */ /* 0x040fe40003f04200 */
[----:B------:R-:W-:-:S11]  /*0100*/  FSETP.GEU.AND P1, PT, |R16|, 1.175494350822287508e-38, PT ;  /* 0x008000001000780b */ /* 0x000fd60003f2e200 */
[----:B------:R-:W-:-:S04]  /*0110*/  @P0 FMUL R16, R16, 0.25 ;  /* 0x3e80000010100820 */ /* 0x000fc80000400000 */
[----:B------:R-:W-:-:S06]  /*0120*/  @!P1 FMUL R16, R16, 16777216 ;  /* 0x4b80000010109820 */ /* 0x000fcc0000400000 */
[----:B------:R-:W1:Y:S01]  /*0130*/  MUFU.RCP R16, R16 ;  /* 0x0000001000107308 */ /* 0x000e620000001000 */
[----:B--2---:R-:W-:Y:S01]  /*0140*/  @P0 FMUL R4, R4, 0.25 ;  /* 0x3e80000004040820 */ /* 0x004fe20000400000 */
[----:B------:R-:W-:Y:S01]  /*0150*/  @P0 FMUL R5, R5, 0.25 ;  /* 0x3e80000005050820 */ /* 0x000fe20000400000 */
[----:B------:R-:W-:Y:S01]  /*0160*/  @P0 FMUL R6, R6, 0.25 ;  /* 0x3e80000006060820 */ /* 0x000fe20000400000 */
[----:B------:R-:W-:Y:S01]  /*0170*/  @P0 FMUL R7, R7, 0.25 ;  /* 0x3e80000007070820 */ /* 0x000fe20000400000 */
[----:B---3--:R-:W-:Y:S01]  /*0180*/  @P0 FMUL R8, R8, 0.25 ;  /* 0x3e80000008080820 */ /* 0x008fe20000400000 */
[----:B------:R-:W-:Y:S01]  /*0190*/  @P0 FMUL R9, R9, 0.25 ;  /* 0x3e80000009090820 */ /* 0x000fe20000400000 */
[----:B------:R-:W-:Y:S01]  /*01a0*/  @P0 FMUL R10, R10, 0.25 ;  /* 0x3e8000000a0a0820 */ /* 0x000fe20000400000 */
[----:B------:R-:W-:Y:S01]  /*01b0*/  @P0 FMUL R11, R11, 0.25 ;  /* 0x3e8000000b0b0820 */ /* 0x000fe20000400000 */
[----:B------:R-:W-:Y:S01]  /*01c0*/  @!P1 FMUL R4, R4, 16777216 ;  /* 0x4b80000004049820 */ /* 0x000fe20000400000 */
[----:B------:R-:W-:Y:S01]  /*01d0*/  @!P1 FMUL R5, R5, 16777216 ;  /* 0x4b80000005059820 */ /* 0x000fe20000400000 */
[----:B------:R-:W-:Y:S01]  /*01e0*/  @!P1 FMUL R6, R6, 16777216 ;  /* 0x4b80000006069820 */ /* 0x000fe20000400000 */
[----:B------:R-:W-:Y:S01]  /*01f0*/  @!P1 FMUL R7, R7, 16777216 ;  /* 0x4b80000007079820 */ /* 0x000fe20000400000 */
[----:B------:R-:W-:Y:S01]  /*0200*/  @!P1 FMUL R8, R8, 16777216 ;  /* 0x4b80000008089820 */ /* 0x000fe20000400000 */
[----:B------:R-:W-:Y:S01]  /*0210*/  @!P1 FMUL R9, R9, 16777216 ;  /* 0x4b80000009099820 */ /* 0x000fe20000400000 */
[----:B------:R-:W-:Y:S01]  /*0220*/  @!P1 FMUL R10, R10, 16777216 ;  /* 0x4b8000000a0a9820 */ /* 0x000fe20000400000 */
[----:B------:R-:W-:Y:S01]  /*0230*/  @!P1 FMUL R11, R11, 16777216 ;  /* 0x4b8000000b0b9820 */ /* 0x000fe20000400000 */
[C---:B-1----:R-:W-:Y:S01]  /*0240*/  FMUL R4, R16.reuse, R4 ;  /* 0x0000000410047220 */ /* 0x042fe20000400000 */
[C---:B------:R-:W-:Y:S01]  /*0250*/  FMUL R5, R16.reuse, R5 ;  /* 0x0000000510057220 */ /* 0x040fe20000400000 */
[C---:B------:R-:W-:Y:S01]  /*0260*/  FMUL R6, R16.reuse, R6 ;  /* 0x0000000610067220 */ /* 0x040fe20000400000 */
[C---:B------:R-:W-:Y:S01]  /*0270*/  FMUL R7, R16.reuse, R7 ;  /* 0x0000000710077220 */ /* 0x040fe20000400000 */
[C---:B------:R-:W-:Y:S01]  /*0280*/  FMUL R8, R16.reuse, R8 ;  /* 0x0000000810087220 */ /* 0x040fe20000400000 */
[C---:B------:R-:W-:Y:S01]  /*0290*/  FMUL R9, R16.reuse, R9 ;  /* 0x0000000910097220 */ /* 0x040fe20000400000 */
[C---:B------:R-:W-:Y:S01]  /*02a0*/  FMUL R10, R16.reuse, R10 ;  /* 0x0000000a100a7220 */ /* 0x040fe20000400000 */
[----:B------:R-:W-:Y:S01]  /*02b0*/  FMUL R11, R16, R11 ;  /* 0x0000000b100b7220 */ /* 0x000fe20000400000 */
[----:B------:R-:W-:Y:S04]  /*02c0*/  STG.E.128 desc[UR4][R12.64], R4 ;  /* 0x000000040c007986 */ /* 0x000fe8000c101d04 */
[----:B------:R-:W-:Y:S01]  /*02d0*/  STG.E.128 desc[UR4][R12.64+0x800], R8 ;  /* 0x000800080c007986 */ /* 0x000fe2000c101d04 */
[----:B------:R-:W-:Y:S05]  /*02e0*/  EXIT ;  /* 0x000000000000794d */ /* 0x000fea0003800000 */
.L_x_0:
[----:B------:R-:W-:-:S00]  /*02f0*/  BRA `(.L_x_0) ;  /* 0xfffffffc00fc7947 */ /* 0x000fc0000383ffff */
[----:B------:R-:W-:-:S00]  /*0300*/  NOP ;  /* 0x0000000000007918 */ /* 0x000fc00000000000 */
[----:B------:R-:W-:-:S00]  /*0310*/  NOP ;  /* 0x0000000000007918 */ /* 0x000fc00000000000 */
[----:B------:R-:W-:-:S00]  /*0320*/  NOP ;  /* 0x0000000000007918 */ /* 0x000fc00000000000 */
[----:B------:R-:W-:-:S00]  /*0330*/  NOP ;  /* 0x0000000000007918 */ /* 0x000fc00000000000 */
[----:B------:R-:W-:-:S00]  /*0340*/  NOP ;  /* 0x0000000000007918 */ /* 0x000fc00000000000 */
[----:B------:R-:W-:-:S00]  /*0350*/  NOP ;  /* 0x0000000000007918 */ /* 0x000fc00000000000 */
[----:B------:R-:W-:-:S00]  /*0360*/  NOP ;  /* 0x0000000000007918 */ /* 0x000fc00000000000 */
[----:B------:R-:W-:-:S00]  /*0370*/  NOP ;  /* 0x0000000000007918 */ /* 0x000fc00000000000 */
.L_x_1:


//--------------------- .nv.constant0.triton_poi_fused_div_32 --------------------------
	.section	.nv.constant0.triton_poi_fused_div_32,"a",@progbits
	.sectionflags	@""
	.align	4
.nv.constant0.triton_poi_fused_div_32:
	.zero		556
